//
// Generated by NVIDIA NVVM Compiler
//
// Compiler Build ID: CL-36424714
// Cuda compilation tools, release 13.0, V13.0.88
// Based on NVVM 20.0.0
//

.version 9.0
.target sm_100
.address_size 64

	// .globl	_Z18add_scalar_inplacePffi

.visible .entry _Z18add_scalar_inplacePffi(
	.param .u64 .ptr .align 1 _Z18add_scalar_inplacePffi_param_0,
	.param .f32 _Z18add_scalar_inplacePffi_param_1,
	.param .u32 _Z18add_scalar_inplacePffi_param_2
)
{
	.reg .pred 	%p<2>;
	.reg .b32 	%r<6>;
	.reg .b32 	%f<4>;
	.reg .b64 	%rd<5>;

	ld.param.u64 	%rd1, [_Z18add_scalar_inplacePffi_param_0];
	ld.param.f32 	%f1, [_Z18add_scalar_inplacePffi_param_1];
	ld.param.u32 	%r2, [_Z18add_scalar_inplacePffi_param_2];
	mov.u32 	%r3, %ctaid.x;
	mov.u32 	%r4, %ntid.x;
	mov.u32 	%r5, %tid.x;
	mad.lo.s32 	%r1, %r3, %r4, %r5;
	setp.ge.s32 	%p1, %r1, %r2;
	@%p1 bra 	$L__BB0_2;
	cvta.to.global.u64 	%rd2, %rd1;
	mul.wide.s32 	%rd3, %r1, 4;
	add.s64 	%rd4, %rd2, %rd3;
	ld.global.f32 	%f2, [%rd4];
	add.f32 	%f3, %f1, %f2;
	st.global.f32 	[%rd4], %f3;
$L__BB0_2:
	ret;

}


// ===== COMPILED SASS (sm_100) =====

	.target	sm_100

	.elftype	@"ET_EXEC"


//--------------------- .note.nv.tkinfo           --------------------------
	.section	.note.nv.tkinfo,"",@"SHT_NOTE"
	.sectionflags	@"SHF_NOTE_NV_TKINFO"
	.tkinfo
        /*0018*/ 	.word	0x00000002
        /*0030*/ 	.string	""
        /*0030*/ 	.string	"ptxas"
        /*0030*/ 	.string	"Cuda compilation tools, release 13.0, V13.0.88"
        /*0030*/ 	.string	"Build cuda_13.0.r13.0/compiler.36424714_0"
        /*0030*/ 	.string	"-arch sm_100 -m 64 "



//--------------------- .note.nv.cuinfo           --------------------------
	.section	.note.nv.cuinfo,"",@"SHT_NOTE"
	.sectionflags	@"SHF_NOTE_NV_CUINFO"
        /*0018*/ 	.short	0x0002
        /*001a*/ 	.short	0x0064
        /*001c*/ 	.short	0x0082
	.zero		2


//--------------------- .nv.info                  --------------------------
	.section	.nv.info,"",@"SHT_CUDA_INFO"
	.align	4


	//----- nvinfo : EIATTR_REGCOUNT
	.align		4
        /*0000*/ 	.byte	0x04, 0x2f
        /*0002*/ 	.short	(.L_1 - .L_0)
	.align		4
.L_0:
        /*0004*/ 	.word	index@(_Z18add_scalar_inplacePffi)
        /*0008*/ 	.word	0x00000008


	//----- nvinfo : EIATTR_FRAME_SIZE
	.align		4
.L_1:
        /*000c*/ 	.byte	0x04, 0x11
        /*000e*/ 	.short	(.L_3 - .L_2)
	.align		4
.L_2:
        /*0010*/ 	.word	index@(_Z18add_scalar_inplacePffi)
        /*0014*/ 	.word	0x00000000


	//----- nvinfo : EIATTR_MIN_STACK_SIZE
	.align		4
.L_3:
        /*0018*/ 	.byte	0x04, 0x12
        /*001a*/ 	.short	(.L_5 - .L_4)
	.align		4
.L_4:
        /*001c*/ 	.word	index@(_Z18add_scalar_inplacePffi)
        /*0020*/ 	.word	0x00000000
.L_5:


//--------------------- .nv.compat                --------------------------
	.section	.nv.compat,"",@"SHT_CUDA_COMPAT_INFO"
	.align	4
        /*0000*/ 	.byte	0x02, 0x09, 0x00, 0x00, 0x02, 0x02, 0x01, 0x00, 0x02, 0x05, 0x05, 0x00, 0x03, 0x07, 0x01, 0x01
        /*0010*/ 	.byte	0x02, 0x03, 0x00, 0x00, 0x02, 0x06, 0x01, 0x00, 0x04, 0x0b, 0x08, 0x00, 0x09, 0x00, 0x00, 0x00
        /*0020*/ 	.byte	0x00, 0x00, 0x00, 0x00


//--------------------- .nv.info._Z18add_scalar_inplacePffi --------------------------
	.section	.nv.info._Z18add_scalar_inplacePffi,"",@"SHT_CUDA_INFO"
	.sectionflags	@""
	.align	4


	//----- nvinfo : EIATTR_CUDA_API_VERSION
	.align		4
        /*0000*/ 	.byte	0x04, 0x37
        /*0002*/ 	.short	(.L_7 - .L_6)
.L_6:
        /*0004*/ 	.word	0x00000082


	//----- nvinfo : EIATTR_KPARAM_INFO
	.align		4
.L_7:
        /*0008*/ 	.byte	0x04, 0x17
        /*000a*/ 	.short	(.L_9 - .L_8)
.L_8:
        /*000c*/ 	.word	0x00000000
        /*0010*/ 	.short	0x0002
        /*0012*/ 	.short	0x000c
        /*0014*/ 	.byte	0x00, 0xf0, 0x11, 0x00


	//----- nvinfo : EIATTR_KPARAM_INFO
	.align		4
.L_9:
        /*0018*/ 	.byte	0x04, 0x17
        /*001a*/ 	.short	(.L_11 - .L_10)
.L_10:
        /*001c*/ 	.word	0x00000000
        /*0020*/ 	.short	0x0001
        /*0022*/ 	.short	0x0008
        /*0024*/ 	.byte	0x00, 0xf0, 0x11, 0x00


	//----- nvinfo : EIATTR_KPARAM_INFO
	.align		4
.L_11:
        /*0028*/ 	.byte	0x04, 0x17
        /*002a*/ 	.short	(.L_13 - .L_12)
.L_12:
        /*002c*/ 	.word	0x00000000
        /*0030*/ 	.short	0x0000
        /*0032*/ 	.short	0x0000
        /*0034*/ 	.byte	0x00, 0xf5, 0x21, 0x00


	//----- nvinfo : EIATTR_SPARSE_MMA_MASK
	.align		4
.L_13:
        /*0038*/ 	.byte	0x03, 0x50
        /*003a*/ 	.short	0x0000


	//----- nvinfo : EIATTR_MAXREG_COUNT
	.align		4
        /*003c*/ 	.byte	0x03, 0x1b
        /*003e*/ 	.short	0x00ff


	//----- nvinfo : EIATTR_MERCURY_ISA_VERSION
	.align		4
        /*0040*/ 	.byte	0x03, 0x5f
        /*0042*/ 	.short	0x0101


	//----- nvinfo : EIATTR_VRC_CTA_INIT_COUNT
	.align		4
        /*0044*/ 	.byte	0x02, 0x4a
	.zero		1
	.zero		1


	//----- nvinfo : EIATTR_EXIT_INSTR_OFFSETS
	.align		4
        /*0048*/ 	.byte	0x04, 0x1c
        /*004a*/ 	.short	(.L_15 - .L_14)


	//   ....[0]....
.L_14:
        /*004c*/ 	.word	0x00000070


	//   ....[1]....
        /*0050*/ 	.word	0x000000f0


	//----- nvinfo : EIATTR_CBANK_PARAM_SIZE
	.align		4
.L_15:
        /*0054*/ 	.byte	0x03, 0x19
        /*0056*/ 	.short	0x0010


	//----- nvinfo : EIATTR_PARAM_CBANK
	.align		4
        /*0058*/ 	.byte	0x04, 0x0a
        /*005a*/ 	.short	(.L_17 - .L_16)
	.align		4
.L_16:
        /*005c*/ 	.word	index@(.nv.constant0._Z18add_scalar_inplacePffi)
        /*0060*/ 	.short	0x0380
        /*0062*/ 	.short	0x0010


	//----- nvinfo : EIATTR_SW_WAR
	.align		4
.L_17:
        /*0064*/ 	.byte	0x04, 0x36
        /*0066*/ 	.short	(.L_19 - .L_18)
.L_18:
        /*0068*/ 	.word	0x00000008
.L_19:


//--------------------- .nv.callgraph             --------------------------
	.section	.nv.callgraph,"",@"SHT_CUDA_CALLGRAPH"
	.align	4
	.sectionentsize	8
	.align		4
        /*0000*/ 	.word	0x00000000
	.align		4
        /*0004*/ 	.word	0xffffffff
	.align		4
        /*0008*/ 	.word	0x00000000
	.align		4
        /*000c*/ 	.word	0xfffffffe
	.align		4
        /*0010*/ 	.word	0x00000000
	.align		4
        /*0014*/ 	.word	0xfffffffd
	.align		4
        /*0018*/ 	.word	0x00000000
	.align		4
        /*001c*/ 	.word	0xfffffffc


//--------------------- .text._Z18add_scalar_inplacePffi --------------------------
	.section	.text._Z18add_scalar_inplacePffi,"ax",@progbits
	.align	128
        .global         _Z18add_scalar_inplacePffi
        .type           _Z18add_scalar_inplacePffi,@function
        .size           _Z18add_scalar_inplacePffi,(.L_x_1 - _Z18add_scalar_inplacePffi)
        .other          _Z18add_scalar_inplacePffi,@"STO_CUDA_ENTRY STV_DEFAULT"
_Z18add_scalar_inplacePffi:
.text._Z18add_scalar_inplacePffi:
[----:B------:R-:W-:Y:S01]  /*0000*/  LDC R1, c[0x0][0x37c] ;  /* 0x0000df00ff017b82 */ /* 0x000fe20000000800 */
[----:B------:R-:W0:Y:S07]  /*0010*/  S2R R0, SR_TID.X ;  /* 0x0000000000007919 */ /* 0x000e2e0000002100 */
[----:B------:R-:W0:Y:S01]  /*0020*/  S2UR UR4, SR_CTAID.X ;  /* 0x00000000000479c3 */ /* 0x000e220000002500 */
[----:B------:R-:W1:Y:S07]  /*0030*/  LDCU UR5, c[0x0][0x38c] ;  /* 0x00007180ff0577ac */ /* 0x000e6e0008000800 */
[----:B------:R-:W0:Y:S02]  /*0040*/  LDC R5, c[0x0][0x360] ;  /* 0x0000d800ff057b82 */ /* 0x000e240000000800 */
[----:B0-----:R-:W-:-:S05]  /*0050*/  IMAD R5, R5, UR4, R0 ;  /* 0x0000000405057c24 */ /* 0x001fca000f8e0200 */
[----:B-1----:R-:W-:-:S13]  /*0060*/  ISETP.GE.AND P0, PT, R5, UR5, PT ;  /* 0x0000000505007c0c */ /* 0x002fda000bf06270 */
[----:B------:R-:W-:Y:S05]  /*0070*/  @P0 EXIT ;  /* 0x000000000000094d */ /* 0x000fea0003800000 */
[----:B------:R-:W0:Y:S01]  /*0080*/  LDC.64 R2, c[0x0][0x380] ;  /* 0x0000e000ff027b82 */ /* 0x000e220000000a00 */
[----:B------:R-:W1:Y:S01]  /*0090*/  LDCU.64 UR4, c[0x0][0x358] ;  /* 0x00006b00ff0477ac */ /* 0x000e620008000a00 */
[----:B------:R-:W2:Y:S01]  /*00a0*/  LDCU UR6, c[0x0][0x388] ;  /* 0x00007100ff0677ac */ /* 0x000ea20008000800 */
[----:B0-----:R-:W-:-:S05]  /*00b0*/  IMAD.WIDE R2, R5, 0x4, R2 ;  /* 0x0000000405027825 */ /* 0x001fca00078e0202 */
[----:B-1----:R-:W2:Y:S02]  /*00c0*/  LDG.E R0, desc[UR4][R2.64] ;  /* 0x0000000402007981 */ /* 0x002ea4000c1e1900 */
[----:B--2---:R-:W-:-:S05]  /*00d0*/  FADD R5, R0, UR6 ;  /* 0x0000000600057e21 */ /* 0x004fca0008000000 */
[----:B------:R-:W-:Y:S01]  /*00e0*/  STG.E desc[UR4][R2.64], R5 ;  /* 0x0000000502007986 */ /* 0x000fe2000c101904 */
[----:B------:R-:W-:Y:S05]  /*00f0*/  EXIT ;  /* 0x000000000000794d */ /* 0x000fea0003800000 */
.L_x_0:
[----:B------:R-:W-:-:S00]  /*0100*/  BRA `(.L_x_0) ;  /* 0xfffffffc00fc7947 */ /* 0x000fc0000383ffff */
[----:B------:R-:W-:-:S00]  /*0110*/  NOP ;  /* 0x0000000000007918 */ /* 0x000fc00000000000 */
        /* <DEDUP_REMOVED lines=14> */
.L_x_1:


//--------------------- .nv.shared.reserved.0     --------------------------
	.section	.nv.shared.reserved.0,"aw",@nobits
	.weak		__nv_reservedSMEM_offset_0_alias
	.size		__nv_reservedSMEM_offset_0_alias, 0, 64
	.other		__nv_reservedSMEM_offset_0_alias,@"STO_CUDA_RESERVED_SHARED STV_DEFAULT"
__nv_reservedSMEM_offset_0_alias:
	.zero		0
	.zero		64


//--------------------- .nv.constant0._Z18add_scalar_inplacePffi --------------------------
	.section	.nv.constant0._Z18add_scalar_inplacePffi,"a",@progbits
	.sectionflags	@""
	.align	4
.nv.constant0._Z18add_scalar_inplacePffi:
	.zero		912


//--------------------- SYMBOLS --------------------------

	.type		.nv.reservedSmem.offset0,@object
	.size		.nv.reservedSmem.offset0,0x4
